//
// Generated by NVIDIA NVVM Compiler
//
// Compiler Build ID: CL-36424714
// Cuda compilation tools, release 13.0, V13.0.88
// Based on NVVM 20.0.0
//

.version 9.0
.target sm_100
.address_size 64

	// .globl	_Z6kernelPfS_S_
.extern .shared .align 16 .b8 s_data[];

.visible .entry _Z6kernelPfS_S_(
	.param .u64 .ptr .align 1 _Z6kernelPfS_S__param_0,
	.param .u64 .ptr .align 1 _Z6kernelPfS_S__param_1,
	.param .u64 .ptr .align 1 _Z6kernelPfS_S__param_2
)
{
	.reg .pred 	%p<8>;
	.reg .b32 	%r<65>;
	.reg .b32 	%f<238>;
	.reg .b64 	%rd<17>;

	ld.param.u64 	%rd8, [_Z6kernelPfS_S__param_0];
	ld.param.u64 	%rd9, [_Z6kernelPfS_S__param_1];
	cvta.to.global.u64 	%rd10, %rd8;
	cvta.to.global.u64 	%rd1, %rd9;
	mov.u32 	%r20, %ctaid.x;
	shl.b32 	%r1, %r20, 10;
	mov.u32 	%r2, %tid.x;
	shl.b32 	%r3, %r2, 1;
	shl.b32 	%r21, %r2, 2;
	mov.u32 	%r22, s_data;
	add.s32 	%r4, %r22, %r21;
	add.s32 	%r5, %r4, %r21;
	shl.b32 	%r23, %r2, 3;
	and.b32  	%r24, %r23, 8176;
	add.s32 	%r6, %r22, %r24;
	or.b32  	%r25, %r3, 3;
	and.b32  	%r26, %r2, 1;
	sub.s32 	%r27, %r25, %r26;
	shl.b32 	%r28, %r27, 2;
	add.s32 	%r7, %r22, %r28;
	and.b32  	%r29, %r23, 8160;
	add.s32 	%r8, %r22, %r29;
	or.b32  	%r30, %r3, 7;
	and.b32  	%r31, %r2, 3;
	sub.s32 	%r32, %r30, %r31;
	shl.b32 	%r33, %r32, 2;
	add.s32 	%r9, %r22, %r33;
	and.b32  	%r34, %r23, 8128;
	add.s32 	%r10, %r22, %r34;
	or.b32  	%r35, %r3, 15;
	and.b32  	%r36, %r2, 7;
	sub.s32 	%r37, %r35, %r36;
	shl.b32 	%r38, %r37, 2;
	add.s32 	%r11, %r22, %r38;
	and.b32  	%r39, %r23, 8064;
	add.s32 	%r12, %r22, %r39;
	or.b32  	%r40, %r3, 31;
	and.b32  	%r41, %r2, 15;
	sub.s32 	%r42, %r40, %r41;
	shl.b32 	%r43, %r42, 2;
	add.s32 	%r13, %r22, %r43;
	and.b32  	%r44, %r23, 7936;
	add.s32 	%r14, %r22, %r44;
	or.b32  	%r45, %r3, 63;
	and.b32  	%r46, %r2, 31;
	sub.s32 	%r47, %r45, %r46;
	shl.b32 	%r48, %r47, 2;
	add.s32 	%r15, %r22, %r48;
	or.b32  	%r49, %r2, %r1;
	mul.wide.u32 	%rd11, %r49, 4;
	add.s64 	%rd12, %rd11, 512;
	add.s64 	%rd16, %rd10, %rd12;
	add.s64 	%rd15, %rd1, %rd12;
	mov.b32 	%r64, 256;
$L__BB0_1:
	setp.ne.s32 	%p1, %r2, 0;
	ld.global.f32 	%f1, [%rd16+-512];
	st.shared.f32 	[%r4], %f1;
	ld.global.f32 	%f2, [%rd16+-384];
	st.shared.f32 	[%r4+128], %f2;
	ld.shared.v2.f32 	{%f3, %f4}, [%r5];
	add.f32 	%f5, %f3, %f4;
	st.shared.f32 	[%r5+4], %f5;
	ld.shared.f32 	%f6, [%r6+4];
	ld.shared.f32 	%f7, [%r7];
	add.f32 	%f8, %f6, %f7;
	st.shared.f32 	[%r7], %f8;
	ld.shared.f32 	%f9, [%r8+12];
	ld.shared.f32 	%f10, [%r9];
	add.f32 	%f11, %f9, %f10;
	st.shared.f32 	[%r9], %f11;
	ld.shared.f32 	%f12, [%r10+28];
	ld.shared.f32 	%f13, [%r11];
	add.f32 	%f14, %f12, %f13;
	st.shared.f32 	[%r11], %f14;
	ld.shared.f32 	%f15, [%r12+60];
	ld.shared.f32 	%f16, [%r13];
	add.f32 	%f17, %f15, %f16;
	st.shared.f32 	[%r13], %f17;
	ld.shared.f32 	%f18, [%r14+124];
	ld.shared.f32 	%f19, [%r15];
	add.f32 	%f20, %f18, %f19;
	st.shared.f32 	[%r15], %f20;
	ld.shared.f32 	%f21, [%r4];
	st.global.f32 	[%rd15+-512], %f21;
	ld.shared.f32 	%f22, [%r4+128];
	st.global.f32 	[%rd15+-384], %f22;
	add.s32 	%r17, %r22, %r64;
	@%p1 bra 	$L__BB0_3;
	ld.shared.f32 	%f23, [s_data+252];
	st.shared.f32 	[%r17], %f23;
$L__BB0_3:
	setp.ne.s32 	%p2, %r2, 0;
	ld.global.f32 	%f24, [%rd16+-256];
	st.shared.f32 	[%r4], %f24;
	ld.global.f32 	%f25, [%rd16+-128];
	st.shared.f32 	[%r4+128], %f25;
	ld.shared.v2.f32 	{%f26, %f27}, [%r5];
	add.f32 	%f28, %f26, %f27;
	st.shared.f32 	[%r5+4], %f28;
	ld.shared.f32 	%f29, [%r6+4];
	ld.shared.f32 	%f30, [%r7];
	add.f32 	%f31, %f29, %f30;
	st.shared.f32 	[%r7], %f31;
	ld.shared.f32 	%f32, [%r8+12];
	ld.shared.f32 	%f33, [%r9];
	add.f32 	%f34, %f32, %f33;
	st.shared.f32 	[%r9], %f34;
	ld.shared.f32 	%f35, [%r10+28];
	ld.shared.f32 	%f36, [%r11];
	add.f32 	%f37, %f35, %f36;
	st.shared.f32 	[%r11], %f37;
	ld.shared.f32 	%f38, [%r12+60];
	ld.shared.f32 	%f39, [%r13];
	add.f32 	%f40, %f38, %f39;
	st.shared.f32 	[%r13], %f40;
	ld.shared.f32 	%f41, [%r14+124];
	ld.shared.f32 	%f42, [%r15];
	add.f32 	%f43, %f41, %f42;
	st.shared.f32 	[%r15], %f43;
	ld.shared.f32 	%f44, [%r4];
	st.global.f32 	[%rd15+-256], %f44;
	ld.shared.f32 	%f45, [%r4+128];
	st.global.f32 	[%rd15+-128], %f45;
	@%p2 bra 	$L__BB0_5;
	ld.shared.f32 	%f46, [s_data+252];
	st.shared.f32 	[%r17+4], %f46;
$L__BB0_5:
	setp.ne.s32 	%p3, %r2, 0;
	ld.global.f32 	%f47, [%rd16];
	st.shared.f32 	[%r4], %f47;
	ld.global.f32 	%f48, [%rd16+128];
	st.shared.f32 	[%r4+128], %f48;
	ld.shared.v2.f32 	{%f49, %f50}, [%r5];
	add.f32 	%f51, %f49, %f50;
	st.shared.f32 	[%r5+4], %f51;
	ld.shared.f32 	%f52, [%r6+4];
	ld.shared.f32 	%f53, [%r7];
	add.f32 	%f54, %f52, %f53;
	st.shared.f32 	[%r7], %f54;
	ld.shared.f32 	%f55, [%r8+12];
	ld.shared.f32 	%f56, [%r9];
	add.f32 	%f57, %f55, %f56;
	st.shared.f32 	[%r9], %f57;
	ld.shared.f32 	%f58, [%r10+28];
	ld.shared.f32 	%f59, [%r11];
	add.f32 	%f60, %f58, %f59;
	st.shared.f32 	[%r11], %f60;
	ld.shared.f32 	%f61, [%r12+60];
	ld.shared.f32 	%f62, [%r13];
	add.f32 	%f63, %f61, %f62;
	st.shared.f32 	[%r13], %f63;
	ld.shared.f32 	%f64, [%r14+124];
	ld.shared.f32 	%f65, [%r15];
	add.f32 	%f66, %f64, %f65;
	st.shared.f32 	[%r15], %f66;
	ld.shared.f32 	%f67, [%r4];
	st.global.f32 	[%rd15], %f67;
	ld.shared.f32 	%f68, [%r4+128];
	st.global.f32 	[%rd15+128], %f68;
	@%p3 bra 	$L__BB0_7;
	ld.shared.f32 	%f69, [s_data+252];
	st.shared.f32 	[%r17+8], %f69;
$L__BB0_7:
	setp.ne.s32 	%p4, %r2, 0;
	ld.global.f32 	%f70, [%rd16+256];
	st.shared.f32 	[%r4], %f70;
	ld.global.f32 	%f71, [%rd16+384];
	st.shared.f32 	[%r4+128], %f71;
	ld.shared.v2.f32 	{%f72, %f73}, [%r5];
	add.f32 	%f74, %f72, %f73;
	st.shared.f32 	[%r5+4], %f74;
	ld.shared.f32 	%f75, [%r6+4];
	ld.shared.f32 	%f76, [%r7];
	add.f32 	%f77, %f75, %f76;
	st.shared.f32 	[%r7], %f77;
	ld.shared.f32 	%f78, [%r8+12];
	ld.shared.f32 	%f79, [%r9];
	add.f32 	%f80, %f78, %f79;
	st.shared.f32 	[%r9], %f80;
	ld.shared.f32 	%f81, [%r10+28];
	ld.shared.f32 	%f82, [%r11];
	add.f32 	%f83, %f81, %f82;
	st.shared.f32 	[%r11], %f83;
	ld.shared.f32 	%f84, [%r12+60];
	ld.shared.f32 	%f85, [%r13];
	add.f32 	%f86, %f84, %f85;
	st.shared.f32 	[%r13], %f86;
	ld.shared.f32 	%f87, [%r14+124];
	ld.shared.f32 	%f88, [%r15];
	add.f32 	%f89, %f87, %f88;
	st.shared.f32 	[%r15], %f89;
	ld.shared.f32 	%f90, [%r4];
	st.global.f32 	[%rd15+256], %f90;
	ld.shared.f32 	%f91, [%r4+128];
	st.global.f32 	[%rd15+384], %f91;
	@%p4 bra 	$L__BB0_9;
	ld.shared.f32 	%f92, [s_data+252];
	st.shared.f32 	[%r17+12], %f92;
$L__BB0_9:
	add.s32 	%r64, %r64, 16;
	add.s64 	%rd16, %rd16, 1024;
	add.s64 	%rd15, %rd15, 1024;
	setp.ne.s32 	%p5, %r64, 320;
	@%p5 bra 	$L__BB0_1;
	setp.gt.u32 	%p6, %r2, 15;
	@%p6 bra 	$L__BB0_12;
	ld.shared.f32 	%f93, [%r4+256];
	st.shared.f32 	[%r4], %f93;
	ld.shared.f32 	%f94, [%r4+288];
	sub.s32 	%r52, %r5, %r21;
	st.shared.f32 	[%r52+32], %f94;
	ld.shared.v2.f32 	{%f95, %f96}, [%r5];
	add.f32 	%f97, %f95, %f96;
	st.shared.f32 	[%r5+4], %f97;
	shl.b32 	%r53, %r3, 2;
	and.b32  	%r54, %r53, 112;
	add.s32 	%r56, %r22, %r54;
	ld.shared.f32 	%f98, [%r56+4];
	ld.shared.f32 	%f99, [%r7];
	add.f32 	%f100, %f98, %f99;
	st.shared.f32 	[%r7], %f100;
	and.b32  	%r57, %r53, 96;
	add.s32 	%r58, %r22, %r57;
	ld.shared.f32 	%f101, [%r58+12];
	ld.shared.f32 	%f102, [%r9];
	add.f32 	%f103, %f101, %f102;
	st.shared.f32 	[%r9], %f103;
	and.b32  	%r59, %r53, 64;
	add.s32 	%r60, %r22, %r59;
	ld.shared.f32 	%f104, [%r60+28];
	ld.shared.f32 	%f105, [%r11];
	add.f32 	%f106, %f104, %f105;
	st.shared.f32 	[%r11], %f106;
	ld.shared.f32 	%f107, [%r4];
	st.shared.f32 	[%r4+256], %f107;
	ld.shared.f32 	%f108, [%r52+32];
	st.shared.f32 	[%r4+288], %f108;
$L__BB0_12:
	add.s32 	%r61, %r2, -1;
	setp.gt.u32 	%p7, %r61, 14;
	@%p7 bra 	$L__BB0_14;
	ld.shared.f32 	%f109, [%r4+252];
	shl.b32 	%r62, %r2, 6;
	add.s32 	%r63, %r1, %r62;
	mul.wide.u32 	%rd13, %r63, 4;
	add.s64 	%rd14, %rd1, %rd13;
	ld.global.f32 	%f110, [%rd14];
	add.f32 	%f111, %f109, %f110;
	st.global.f32 	[%rd14], %f111;
	ld.global.f32 	%f112, [%rd14+4];
	add.f32 	%f113, %f109, %f112;
	st.global.f32 	[%rd14+4], %f113;
	ld.global.f32 	%f114, [%rd14+8];
	add.f32 	%f115, %f109, %f114;
	st.global.f32 	[%rd14+8], %f115;
	ld.global.f32 	%f116, [%rd14+12];
	add.f32 	%f117, %f109, %f116;
	st.global.f32 	[%rd14+12], %f117;
	ld.global.f32 	%f118, [%rd14+16];
	add.f32 	%f119, %f109, %f118;
	st.global.f32 	[%rd14+16], %f119;
	ld.global.f32 	%f120, [%rd14+20];
	add.f32 	%f121, %f109, %f120;
	st.global.f32 	[%rd14+20], %f121;
	ld.global.f32 	%f122, [%rd14+24];
	add.f32 	%f123, %f109, %f122;
	st.global.f32 	[%rd14+24], %f123;
	ld.global.f32 	%f124, [%rd14+28];
	add.f32 	%f125, %f109, %f124;
	st.global.f32 	[%rd14+28], %f125;
	ld.global.f32 	%f126, [%rd14+32];
	add.f32 	%f127, %f109, %f126;
	st.global.f32 	[%rd14+32], %f127;
	ld.global.f32 	%f128, [%rd14+36];
	add.f32 	%f129, %f109, %f128;
	st.global.f32 	[%rd14+36], %f129;
	ld.global.f32 	%f130, [%rd14+40];
	add.f32 	%f131, %f109, %f130;
	st.global.f32 	[%rd14+40], %f131;
	ld.global.f32 	%f132, [%rd14+44];
	add.f32 	%f133, %f109, %f132;
	st.global.f32 	[%rd14+44], %f133;
	ld.global.f32 	%f134, [%rd14+48];
	add.f32 	%f135, %f109, %f134;
	st.global.f32 	[%rd14+48], %f135;
	ld.global.f32 	%f136, [%rd14+52];
	add.f32 	%f137, %f109, %f136;
	st.global.f32 	[%rd14+52], %f137;
	ld.global.f32 	%f138, [%rd14+56];
	add.f32 	%f139, %f109, %f138;
	st.global.f32 	[%rd14+56], %f139;
	ld.global.f32 	%f140, [%rd14+60];
	add.f32 	%f141, %f109, %f140;
	st.global.f32 	[%rd14+60], %f141;
	ld.global.f32 	%f142, [%rd14+64];
	add.f32 	%f143, %f109, %f142;
	st.global.f32 	[%rd14+64], %f143;
	ld.global.f32 	%f144, [%rd14+68];
	add.f32 	%f145, %f109, %f144;
	st.global.f32 	[%rd14+68], %f145;
	ld.global.f32 	%f146, [%rd14+72];
	add.f32 	%f147, %f109, %f146;
	st.global.f32 	[%rd14+72], %f147;
	ld.global.f32 	%f148, [%rd14+76];
	add.f32 	%f149, %f109, %f148;
	st.global.f32 	[%rd14+76], %f149;
	ld.global.f32 	%f150, [%rd14+80];
	add.f32 	%f151, %f109, %f150;
	st.global.f32 	[%rd14+80], %f151;
	ld.global.f32 	%f152, [%rd14+84];
	add.f32 	%f153, %f109, %f152;
	st.global.f32 	[%rd14+84], %f153;
	ld.global.f32 	%f154, [%rd14+88];
	add.f32 	%f155, %f109, %f154;
	st.global.f32 	[%rd14+88], %f155;
	ld.global.f32 	%f156, [%rd14+92];
	add.f32 	%f157, %f109, %f156;
	st.global.f32 	[%rd14+92], %f157;
	ld.global.f32 	%f158, [%rd14+96];
	add.f32 	%f159, %f109, %f158;
	st.global.f32 	[%rd14+96], %f159;
	ld.global.f32 	%f160, [%rd14+100];
	add.f32 	%f161, %f109, %f160;
	st.global.f32 	[%rd14+100], %f161;
	ld.global.f32 	%f162, [%rd14+104];
	add.f32 	%f163, %f109, %f162;
	st.global.f32 	[%rd14+104], %f163;
	ld.global.f32 	%f164, [%rd14+108];
	add.f32 	%f165, %f109, %f164;
	st.global.f32 	[%rd14+108], %f165;
	ld.global.f32 	%f166, [%rd14+112];
	add.f32 	%f167, %f109, %f166;
	st.global.f32 	[%rd14+112], %f167;
	ld.global.f32 	%f168, [%rd14+116];
	add.f32 	%f169, %f109, %f168;
	st.global.f32 	[%rd14+116], %f169;
	ld.global.f32 	%f170, [%rd14+120];
	add.f32 	%f171, %f109, %f170;
	st.global.f32 	[%rd14+120], %f171;
	ld.global.f32 	%f172, [%rd14+124];
	add.f32 	%f173, %f109, %f172;
	st.global.f32 	[%rd14+124], %f173;
	ld.global.f32 	%f174, [%rd14+128];
	add.f32 	%f175, %f109, %f174;
	st.global.f32 	[%rd14+128], %f175;
	ld.global.f32 	%f176, [%rd14+132];
	add.f32 	%f177, %f109, %f176;
	st.global.f32 	[%rd14+132], %f177;
	ld.global.f32 	%f178, [%rd14+136];
	add.f32 	%f179, %f109, %f178;
	st.global.f32 	[%rd14+136], %f179;
	ld.global.f32 	%f180, [%rd14+140];
	add.f32 	%f181, %f109, %f180;
	st.global.f32 	[%rd14+140], %f181;
	ld.global.f32 	%f182, [%rd14+144];
	add.f32 	%f183, %f109, %f182;
	st.global.f32 	[%rd14+144], %f183;
	ld.global.f32 	%f184, [%rd14+148];
	add.f32 	%f185, %f109, %f184;
	st.global.f32 	[%rd14+148], %f185;
	ld.global.f32 	%f186, [%rd14+152];
	add.f32 	%f187, %f109, %f186;
	st.global.f32 	[%rd14+152], %f187;
	ld.global.f32 	%f188, [%rd14+156];
	add.f32 	%f189, %f109, %f188;
	st.global.f32 	[%rd14+156], %f189;
	ld.global.f32 	%f190, [%rd14+160];
	add.f32 	%f191, %f109, %f190;
	st.global.f32 	[%rd14+160], %f191;
	ld.global.f32 	%f192, [%rd14+164];
	add.f32 	%f193, %f109, %f192;
	st.global.f32 	[%rd14+164], %f193;
	ld.global.f32 	%f194, [%rd14+168];
	add.f32 	%f195, %f109, %f194;
	st.global.f32 	[%rd14+168], %f195;
	ld.global.f32 	%f196, [%rd14+172];
	add.f32 	%f197, %f109, %f196;
	st.global.f32 	[%rd14+172], %f197;
	ld.global.f32 	%f198, [%rd14+176];
	add.f32 	%f199, %f109, %f198;
	st.global.f32 	[%rd14+176], %f199;
	ld.global.f32 	%f200, [%rd14+180];
	add.f32 	%f201, %f109, %f200;
	st.global.f32 	[%rd14+180], %f201;
	ld.global.f32 	%f202, [%rd14+184];
	add.f32 	%f203, %f109, %f202;
	st.global.f32 	[%rd14+184], %f203;
	ld.global.f32 	%f204, [%rd14+188];
	add.f32 	%f205, %f109, %f204;
	st.global.f32 	[%rd14+188], %f205;
	ld.global.f32 	%f206, [%rd14+192];
	add.f32 	%f207, %f109, %f206;
	st.global.f32 	[%rd14+192], %f207;
	ld.global.f32 	%f208, [%rd14+196];
	add.f32 	%f209, %f109, %f208;
	st.global.f32 	[%rd14+196], %f209;
	ld.global.f32 	%f210, [%rd14+200];
	add.f32 	%f211, %f109, %f210;
	st.global.f32 	[%rd14+200], %f211;
	ld.global.f32 	%f212, [%rd14+204];
	add.f32 	%f213, %f109, %f212;
	st.global.f32 	[%rd14+204], %f213;
	ld.global.f32 	%f214, [%rd14+208];
	add.f32 	%f215, %f109, %f214;
	st.global.f32 	[%rd14+208], %f215;
	ld.global.f32 	%f216, [%rd14+212];
	add.f32 	%f217, %f109, %f216;
	st.global.f32 	[%rd14+212], %f217;
	ld.global.f32 	%f218, [%rd14+216];
	add.f32 	%f219, %f109, %f218;
	st.global.f32 	[%rd14+216], %f219;
	ld.global.f32 	%f220, [%rd14+220];
	add.f32 	%f221, %f109, %f220;
	st.global.f32 	[%rd14+220], %f221;
	ld.global.f32 	%f222, [%rd14+224];
	add.f32 	%f223, %f109, %f222;
	st.global.f32 	[%rd14+224], %f223;
	ld.global.f32 	%f224, [%rd14+228];
	add.f32 	%f225, %f109, %f224;
	st.global.f32 	[%rd14+228], %f225;
	ld.global.f32 	%f226, [%rd14+232];
	add.f32 	%f227, %f109, %f226;
	st.global.f32 	[%rd14+232], %f227;
	ld.global.f32 	%f228, [%rd14+236];
	add.f32 	%f229, %f109, %f228;
	st.global.f32 	[%rd14+236], %f229;
	ld.global.f32 	%f230, [%rd14+240];
	add.f32 	%f231, %f109, %f230;
	st.global.f32 	[%rd14+240], %f231;
	ld.global.f32 	%f232, [%rd14+244];
	add.f32 	%f233, %f109, %f232;
	st.global.f32 	[%rd14+244], %f233;
	ld.global.f32 	%f234, [%rd14+248];
	add.f32 	%f235, %f109, %f234;
	st.global.f32 	[%rd14+248], %f235;
	ld.global.f32 	%f236, [%rd14+252];
	add.f32 	%f237, %f109, %f236;
	st.global.f32 	[%rd14+252], %f237;
$L__BB0_14:
	ret;

}


// ===== COMPILED SASS (sm_100) =====

	.target	sm_100

	.elftype	@"ET_EXEC"


//--------------------- .note.nv.tkinfo           --------------------------
	.section	.note.nv.tkinfo,"",@"SHT_NOTE"
	.sectionflags	@"SHF_NOTE_NV_TKINFO"
	.tkinfo
        /*0018*/ 	.word	0x00000002
        /*0030*/ 	.string	""
        /*0030*/ 	.string	"ptxas"
        /*0030*/ 	.string	"Cuda compilation tools, release 13.0, V13.0.88"
        /*0030*/ 	.string	"Build cuda_13.0.r13.0/compiler.36424714_0"
        /*0030*/ 	.string	"-arch sm_100 -m 64 "



//--------------------- .note.nv.cuinfo           --------------------------
	.section	.note.nv.cuinfo,"",@"SHT_NOTE"
	.sectionflags	@"SHF_NOTE_NV_CUINFO"
        /*0018*/ 	.short	0x0002
        /*001a*/ 	.short	0x0064
        /*001c*/ 	.short	0x0082
	.zero		2


//--------------------- .nv.info                  --------------------------
	.section	.nv.info,"",@"SHT_CUDA_INFO"
	.align	4


	//----- nvinfo : EIATTR_REGCOUNT
	.align		4
        /*0000*/ 	.byte	0x04, 0x2f
        /*0002*/ 	.short	(.L_1 - .L_0)
	.align		4
.L_0:
        /*0004*/ 	.word	index@(_Z6kernelPfS_S_)
        /*0008*/ 	.word	0x00000020


	//----- nvinfo : EIATTR_FRAME_SIZE
	.align		4
.L_1:
        /*000c*/ 	.byte	0x04, 0x11
        /*000e*/ 	.short	(.L_3 - .L_2)
	.align		4
.L_2:
        /*0010*/ 	.word	index@(_Z6kernelPfS_S_)
        /*0014*/ 	.word	0x00000000


	//----- nvinfo : EIATTR_MIN_STACK_SIZE
	.align		4
.L_3:
        /*0018*/ 	.byte	0x04, 0x12
        /*001a*/ 	.short	(.L_5 - .L_4)
	.align		4
.L_4:
        /*001c*/ 	.word	index@(_Z6kernelPfS_S_)
        /*0020*/ 	.word	0x00000000
.L_5:


//--------------------- .nv.compat                --------------------------
	.section	.nv.compat,"",@"SHT_CUDA_COMPAT_INFO"
	.align	4
        /*0000*/ 	.byte	0x02, 0x09, 0x00, 0x00, 0x02, 0x02, 0x01, 0x00, 0x02, 0x05, 0x05, 0x00, 0x03, 0x07, 0x01, 0x01
        /*0010*/ 	.byte	0x02, 0x03, 0x00, 0x00, 0x02, 0x06, 0x01, 0x00, 0x04, 0x0b, 0x08, 0x00, 0x09, 0x00, 0x00, 0x00
        /*0020*/ 	.byte	0x00, 0x00, 0x00, 0x00


//--------------------- .nv.info._Z6kernelPfS_S_  --------------------------
	.section	.nv.info._Z6kernelPfS_S_,"",@"SHT_CUDA_INFO"
	.sectionflags	@""
	.align	4


	//----- nvinfo : EIATTR_CUDA_API_VERSION
	.align		4
        /*0000*/ 	.byte	0x04, 0x37
        /*0002*/ 	.short	(.L_7 - .L_6)
.L_6:
        /*0004*/ 	.word	0x00000082


	//----- nvinfo : EIATTR_KPARAM_INFO
	.align		4
.L_7:
        /*0008*/ 	.byte	0x04, 0x17
        /*000a*/ 	.short	(.L_9 - .L_8)
.L_8:
        /*000c*/ 	.word	0x00000000
        /*0010*/ 	.short	0x0002
        /*0012*/ 	.short	0x0010
        /*0014*/ 	.byte	0x00, 0xf5, 0x21, 0x00


	//----- nvinfo : EIATTR_KPARAM_INFO
	.align		4
.L_9:
        /*0018*/ 	.byte	0x04, 0x17
        /*001a*/ 	.short	(.L_11 - .L_10)
.L_10:
        /*001c*/ 	.word	0x00000000
        /*0020*/ 	.short	0x0001
        /*0022*/ 	.short	0x0008
        /*0024*/ 	.byte	0x00, 0xf5, 0x21, 0x00


	//----- nvinfo : EIATTR_KPARAM_INFO
	.align		4
.L_11:
        /*0028*/ 	.byte	0x04, 0x17
        /*002a*/ 	.short	(.L_13 - .L_12)
.L_12:
        /*002c*/ 	.word	0x00000000
        /*0030*/ 	.short	0x0000
        /*0032*/ 	.short	0x0000
        /*0034*/ 	.byte	0x00, 0xf5, 0x21, 0x00


	//----- nvinfo : EIATTR_SPARSE_MMA_MASK
	.align		4
.L_13:
        /*0038*/ 	.byte	0x03, 0x50
        /*003a*/ 	.short	0x0000


	//----- nvinfo : EIATTR_MAXREG_COUNT
	.align		4
        /*003c*/ 	.byte	0x03, 0x1b
        /*003e*/ 	.short	0x00ff


	//----- nvinfo : EIATTR_MERCURY_ISA_VERSION
	.align		4
        /*0040*/ 	.byte	0x03, 0x5f
        /*0042*/ 	.short	0x0101


	//----- nvinfo : EIATTR_VRC_CTA_INIT_COUNT
	.align		4
        /*0044*/ 	.byte	0x02, 0x4a
	.zero		1
	.zero		1


	//----- nvinfo : EIATTR_EXIT_INSTR_OFFSETS
	.align		4
        /*0048*/ 	.byte	0x04, 0x1c
        /*004a*/ 	.short	(.L_15 - .L_14)


	//   ....[0]....
.L_14:
        /*004c*/ 	.word	0x00000f60


	//   ....[1]....
        /*0050*/ 	.word	0x00001bb0


	//----- nvinfo : EIATTR_CRS_STACK_SIZE
	.align		4
.L_15:
        /*0054*/ 	.byte	0x04, 0x1e
        /*0056*/ 	.short	(.L_17 - .L_16)
.L_16:
        /*0058*/ 	.word	0x00000000


	//----- nvinfo : EIATTR_CBANK_PARAM_SIZE
	.align		4
.L_17:
        /*005c*/ 	.byte	0x03, 0x19
        /*005e*/ 	.short	0x0018


	//----- nvinfo : EIATTR_PARAM_CBANK
	.align		4
        /*0060*/ 	.byte	0x04, 0x0a
        /*0062*/ 	.short	(.L_19 - .L_18)
	.align		4
.L_18:
        /*0064*/ 	.word	index@(.nv.constant0._Z6kernelPfS_S_)
        /*0068*/ 	.short	0x0380
        /*006a*/ 	.short	0x0018


	//----- nvinfo : EIATTR_SW_WAR
	.align		4
.L_19:
        /*006c*/ 	.byte	0x04, 0x36
        /*006e*/ 	.short	(.L_21 - .L_20)
.L_20:
        /*0070*/ 	.word	0x00000008
.L_21:


//--------------------- .nv.callgraph             --------------------------
	.section	.nv.callgraph,"",@"SHT_CUDA_CALLGRAPH"
	.align	4
	.sectionentsize	8
	.align		4
        /*0000*/ 	.word	0x00000000
	.align		4
        /*0004*/ 	.word	0xffffffff
	.align		4
        /*0008*/ 	.word	0x00000000
	.align		4
        /*000c*/ 	.word	0xfffffffe
	.align		4
        /*0010*/ 	.word	0x00000000
	.align		4
        /*0014*/ 	.word	0xfffffffd
	.align		4
        /*0018*/ 	.word	0x00000000
	.align		4
        /*001c*/ 	.word	0xfffffffc


//--------------------- .text._Z6kernelPfS_S_     --------------------------
	.section	.text._Z6kernelPfS_S_,"ax",@progbits
	.align	128
        .global         _Z6kernelPfS_S_
        .type           _Z6kernelPfS_S_,@function
        .size           _Z6kernelPfS_S_,(.L_x_4 - _Z6kernelPfS_S_)
        .other          _Z6kernelPfS_S_,@"STO_CUDA_ENTRY STV_DEFAULT"
_Z6kernelPfS_S_:
.text._Z6kernelPfS_S_:
[----:B------:R-:W-:Y:S01]  /*0000*/  LDC R1, c[0x0][0x37c] ;  /* 0x0000df00ff017b82 */ /* 0x000fe20000000800 */
[----:B------:R-:W0:Y:S07]  /*0010*/  S2R R9, SR_TID.X ;  /* 0x0000000000097919 */ /* 0x000e2e0000002100 */
[----:B------:R-:W1:Y:S01]  /*0020*/  S2UR UR4, SR_CTAID.X ;  /* 0x00000000000479c3 */ /* 0x000e620000002500 */
[----:B------:R-:W-:Y:S01]  /*0030*/  HFMA2 R6, -RZ, RZ, 0, 3.0517578125e-05 ;  /* 0x00000200ff067431 */ /* 0x000fe200000001ff */
[----:B------:R-:W2:Y:S01]  /*0040*/  LDCU.128 UR8, c[0x0][0x380] ;  /* 0x00007000ff0877ac */ /* 0x000ea20008000c00 */
[----:B------:R-:W-:Y:S01]  /*0050*/  MOV R7, 0x0 ;  /* 0x0000000000077802 */ /* 0x000fe20000000f00 */
[----:B------:R-:W-:-:S04]  /*0060*/  UMOV UR5, 0x400 ;  /* 0x0000040000057882 */ /* 0x000fc80000000000 */
[----:B------:R-:W3:Y:S01]  /*0070*/  S2UR UR6, SR_CgaCtaId ;  /* 0x00000000000679c3 */ /* 0x000ee20000008800 */
[----:B-1----:R-:W-:-:S06]  /*0080*/  USHF.L.U32 UR4, UR4, 0xa, URZ ;  /* 0x0000000a04047899 */ /* 0x002fcc00080006ff */
[C---:B0-----:R-:W-:Y:S01]  /*0090*/  LOP3.LUT R3, R9.reuse, UR4, RZ, 0xfc, !PT ;  /* 0x0000000409037c12 */ /* 0x041fe2000f8efcff */
[----:B---3--:R-:W-:Y:S01]  /*00a0*/  ULEA UR5, UR6, UR5, 0x18 ;  /* 0x0000000506057291 */ /* 0x008fe2000f8ec0ff */
[C---:B------:R-:W-:Y:S01]  /*00b0*/  SHF.L.U32 R0, R9.reuse, 0x1, RZ ;  /* 0x0000000109007819 */ /* 0x040fe200000006ff */
[----:B------:R-:W0:Y:S01]  /*00c0*/  LDCU.64 UR6, c[0x0][0x358] ;  /* 0x00006b00ff0677ac */ /* 0x000e220008000a00 */
[----:B------:R-:W-:Y:S01]  /*00d0*/  LOP3.LUT R2, R9, 0x1, RZ, 0xc0, !PT ;  /* 0x0000000109027812 */ /* 0x000fe200078ec0ff */
[----:B------:R-:W-:Y:S01]  /*00e0*/  IMAD.WIDE.U32 R6, R3, 0x4, R6 ;  /* 0x0000000403067825 */ /* 0x000fe200078e0006 */
[C---:B------:R-:W-:Y:S02]  /*00f0*/  LOP3.LUT R15, R0.reuse, 0x3, RZ, 0xfc, !PT ;  /* 0x00000003000f7812 */ /* 0x040fe400078efcff */
[C---:B------:R-:W-:Y:S02]  /*0100*/  LOP3.LUT R5, R0.reuse, 0x7, RZ, 0xfc, !PT ;  /* 0x0000000700057812 */ /* 0x040fe400078efcff */
[----:B------:R-:W-:-:S02]  /*0110*/  LOP3.LUT R17, R0, 0xf, RZ, 0xfc, !PT ;  /* 0x0000000f00117812 */ /* 0x000fc400078efcff */
[C---:B------:R-:W-:Y:S02]  /*0120*/  LOP3.LUT R19, R0.reuse, 0x1f, RZ, 0xfc, !PT ;  /* 0x0000001f00137812 */ /* 0x040fe400078efcff */
[C---:B------:R-:W-:Y:S02]  /*0130*/  LOP3.LUT R3, R9.reuse, 0x1f, RZ, 0xc0, !PT ;  /* 0x0000001f09037812 */ /* 0x040fe400078ec0ff */
[----:B------:R-:W-:Y:S02]  /*0140*/  LOP3.LUT R0, R0, 0x3f, RZ, 0xfc, !PT ;  /* 0x0000003f00007812 */ /* 0x000fe400078efcff */
[----:B------:R-:W-:Y:S02]  /*0150*/  LOP3.LUT R8, R9, 0xf, RZ, 0xc0, !PT ;  /* 0x0000000f09087812 */ /* 0x000fe400078ec0ff */
[----:B------:R-:W-:Y:S02]  /*0160*/  IADD3 R15, PT, PT, R15, -R2, RZ ;  /* 0x800000020f0f7210 */ /* 0x000fe40007ffe0ff */
[----:B------:R-:W-:-:S02]  /*0170*/  LOP3.LUT R2, R9, 0x3, RZ, 0xc0, !PT ;  /* 0x0000000309027812 */ /* 0x000fc400078ec0ff */
[----:B------:R-:W-:Y:S02]  /*0180*/  IADD3 R27, PT, PT, R0, -R3, RZ ;  /* 0x80000003001b7210 */ /* 0x000fe40007ffe0ff */
[----:B------:R-:W-:Y:S02]  /*0190*/  SHF.L.U32 R0, R9, 0x3, RZ ;  /* 0x0000000309007819 */ /* 0x000fe400000006ff */
[----:B------:R-:W-:Y:S02]  /*01a0*/  IADD3 R19, PT, PT, R19, -R8, RZ ;  /* 0x8000000813137210 */ /* 0x000fe40007ffe0ff */
[----:B------:R-:W-:Y:S02]  /*01b0*/  LOP3.LUT R4, R9, 0x7, RZ, 0xc0, !PT ;  /* 0x0000000709047812 */ /* 0x000fe400078ec0ff */
[----:B------:R-:W-:Y:S01]  /*01c0*/  MOV R8, UR5 ;  /* 0x0000000500087c02 */ /* 0x000fe20008000f00 */
[----:B------:R-:W-:Y:S01]  /*01d0*/  UMOV UR5, 0x100 ;  /* 0x0000010000057882 */ /* 0x000fe20000000000 */
[----:B------:R-:W-:-:S02]  /*01e0*/  IADD3 R5, PT, PT, R5, -R2, RZ ;  /* 0x8000000205057210 */ /* 0x000fc40007ffe0ff */
[----:B--2---:R-:W-:Y:S02]  /*01f0*/  IADD3 R2, P0, PT, R6, UR8, RZ ;  /* 0x0000000806027c10 */ /* 0x004fe4000ff1e0ff */
[----:B------:R-:W-:Y:S02]  /*0200*/  LOP3.LUT R11, R0, 0x1ff0, RZ, 0xc0, !PT ;  /* 0x00001ff0000b7812 */ /* 0x000fe400078ec0ff */
[----:B------:R-:W-:Y:S02]  /*0210*/  IADD3 R6, P1, PT, R6, UR10, RZ ;  /* 0x0000000a06067c10 */ /* 0x000fe4000ff3e0ff */
[C---:B------:R-:W-:Y:S02]  /*0220*/  LOP3.LUT R13, R0.reuse, 0x1fe0, RZ, 0xc0, !PT ;  /* 0x00001fe0000d7812 */ /* 0x040fe400078ec0ff */
[C---:B------:R-:W-:Y:S02]  /*0230*/  LOP3.LUT R21, R0.reuse, 0x1fc0, RZ, 0xc0, !PT ;  /* 0x00001fc000157812 */ /* 0x040fe400078ec0ff */
[----:B------:R-:W-:-:S02]  /*0240*/  LOP3.LUT R23, R0, 0x1f80, RZ, 0xc0, !PT ;  /* 0x00001f8000177812 */ /* 0x000fc400078ec0ff */
[----:B------:R-:W-:Y:S02]  /*0250*/  LOP3.LUT R25, R0, 0x1f00, RZ, 0xc0, !PT ;  /* 0x00001f0000197812 */ /* 0x000fe400078ec0ff */
[----:B------:R-:W-:Y:S02]  /*0260*/  IADD3 R17, PT, PT, R17, -R4, RZ ;  /* 0x8000000411117210 */ /* 0x000fe40007ffe0ff */
[----:B------:R-:W-:Y:S02]  /*0270*/  LEA R0, R9, R8, 0x2 ;  /* 0x0000000809007211 */ /* 0x000fe400078e10ff */
[C---:B------:R-:W-:Y:S02]  /*0280*/  IADD3.X R3, PT, PT, R7.reuse, UR9, RZ, P0, !PT ;  /* 0x0000000907037c10 */ /* 0x040fe400087fe4ff */
[----:B------:R-:W-:Y:S02]  /*0290*/  IADD3 R10, PT, PT, R8, R11, RZ ;  /* 0x0000000b080a7210 */ /* 0x000fe40007ffe0ff */
[----:B------:R-:W-:-:S02]  /*02a0*/  IADD3.X R7, PT, PT, R7, UR11, RZ, P1, !PT ;  /* 0x0000000b07077c10 */ /* 0x000fc40008ffe4ff */
[C---:B------:R-:W-:Y:S02]  /*02b0*/  IADD3 R11, PT, PT, R8.reuse, R13, RZ ;  /* 0x0000000d080b7210 */ /* 0x040fe40007ffe0ff */
[----:B------:R-:W-:Y:S02]  /*02c0*/  LEA R18, R19, R8, 0x2 ;  /* 0x0000000813127211 */ /* 0x000fe400078e10ff */
[C---:B------:R-:W-:Y:S02]  /*02d0*/  ISETP.NE.AND P0, PT, R9.reuse, RZ, PT ;  /* 0x000000ff0900720c */ /* 0x040fe40003f05270 */
[----:B------:R-:W-:Y:S02]  /*02e0*/  ISETP.NE.AND P1, PT, R9, RZ, PT ;  /* 0x000000ff0900720c */ /* 0x000fe40003f25270 */
[C---:B------:R-:W-:Y:S02]  /*02f0*/  IADD3 R12, PT, PT, R8.reuse, R21, RZ ;  /* 0x00000015080c7210 */ /* 0x040fe40007ffe0ff */
[----:B------:R-:W-:-:S02]  /*0300*/  IADD3 R13, PT, PT, R8, R23, RZ ;  /* 0x00000017080d7210 */ /* 0x000fc40007ffe0ff */
[----:B------:R-:W-:Y:S02]  /*0310*/  IADD3 R14, PT, PT, R8, R25, RZ ;  /* 0x00000019080e7210 */ /* 0x000fe40007ffe0ff */
[-C--:B------:R-:W-:Y:S02]  /*0320*/  LEA R15, R15, R8.reuse, 0x2 ;  /* 0x000000080f0f7211 */ /* 0x080fe400078e10ff */
[-C--:B------:R-:W-:Y:S02]  /*0330*/  LEA R16, R5, R8.reuse, 0x2 ;  /* 0x0000000805107211 */ /* 0x080fe400078e10ff */
[-C--:B------:R-:W-:Y:S02]  /*0340*/  LEA R17, R17, R8.reuse, 0x2 ;  /* 0x0000000811117211 */ /* 0x080fe400078e10ff */
[----:B------:R-:W-:Y:S02]  /*0350*/  LEA R19, R27, R8, 0x2 ;  /* 0x000000081b137211 */ /* 0x000fe400078e10ff */
[----:B0-----:R-:W-:-:S07]  /*0360*/  LEA R20, R9, R0, 0x2 ;  /* 0x0000000009147211 */ /* 0x001fce00078e10ff */
.L_x_0:
[----:B0-----:R-:W2:Y:S04]  /*0370*/  LDG.E R21, desc[UR6][R2.64+-0x200] ;  /* 0xfffe000602157981 */ /* 0x001ea8000c1e1900 */
[----:B------:R-:W3:Y:S04]  /*0380*/  LDG.E R23, desc[UR6][R2.64+-0x180] ;  /* 0xfffe800602177981 */ /* 0x000ee8000c1e1900 */
[----:B--2---:R-:W-:Y:S04]  /*0390*/  STS [R0], R21 ;  /* 0x0000001500007388 */ /* 0x004fe80000000800 */
[----:B---3--:R-:W-:Y:S04]  /*03a0*/  STS [R0+0x80], R23 ;  /* 0x0000801700007388 */ /* 0x008fe80000000800 */
[----:B------:R-:W0:Y:S02]  /*03b0*/  LDS.64 R4, [R20] ;  /* 0x0000000014047984 */ /* 0x000e240000000a00 */
[----:B0-----:R-:W-:-:S05]  /*03c0*/  FADD R5, R4, R5 ;  /* 0x0000000504057221 */ /* 0x001fca0000000000 */
[----:B------:R-:W-:Y:S04]  /*03d0*/  STS [R20+0x4], R5 ;  /* 0x0000040514007388 */ /* 0x000fe80000000800 */
[----:B------:R-:W-:Y:S04]  /*03e0*/  LDS R4, [R10+0x4] ;  /* 0x000004000a047984 */ /* 0x000fe80000000800 */
[----:B------:R-:W0:Y:S02]  /*03f0*/  LDS R25, [R15] ;  /* 0x000000000f197984 */ /* 0x000e240000000800 */
[----:B0-----:R-:W-:-:S05]  /*0400*/  FADD R4, R4, R25 ;  /* 0x0000001904047221 */ /* 0x001fca0000000000 */
[----:B------:R-:W-:Y:S04]  /*0410*/  STS [R15], R4 ;  /* 0x000000040f007388 */ /* 0x000fe80000000800 */
        /* <DEDUP_REMOVED lines=11> */
[----:B------:R0:W-:Y:S04]  /*04d0*/  STS [R18], R5 ;  /* 0x0000000512007388 */ /* 0x0001e80000000800 */
[----:B------:R-:W-:Y:S04]  /*04e0*/  LDS R4, [R14+0x7c] ;  /* 0x00007c000e047984 */ /* 0x000fe80000000800 */
[----:B------:R-:W1:Y:S01]  /*04f0*/  LDS R21, [R19] ;  /* 0x0000000013157984 */ /* 0x000e620000000800 */
[----:B0-----:R-:W-:Y:S01]  /*0500*/  MOV R5, R7 ;  /* 0x0000000700057202 */ /* 0x001fe20000000f00 */
[----:B-1----:R-:W-:-:S05]  /*0510*/  FADD R4, R4, R21 ;  /* 0x0000001504047221 */ /* 0x002fca0000000000 */
[----:B------:R0:W-:Y:S04]  /*0520*/  STS [R19], R4 ;  /* 0x0000000413007388 */ /* 0x0001e80000000800 */
[----:B------:R-:W1:Y:S04]  /*0530*/  LDS R23, [R0] ;  /* 0x0000000000177984 */ /* 0x000e680000000800 */
[----:B------:R-:W2:Y:S01]  /*0540*/  LDS R25, [R0+0x80] ;  /* 0x0000800000197984 */ /* 0x000ea20000000800 */
[----:B0-----:R-:W-:-:S05]  /*0550*/  MOV R4, R6 ;  /* 0x0000000600047202 */ /* 0x001fca0000000f00 */
[----:B-1----:R-:W-:Y:S04]  /*0560*/  STG.E desc[UR6][R4.64+-0x200], R23 ;  /* 0xfffe001704007986 */ /* 0x002fe8000c101906 */
[----:B--2---:R-:W-:Y:S04]  /*0570*/  STG.E desc[UR6][R4.64+-0x180], R25 ;  /* 0xfffe801904007986 */ /* 0x004fe8000c101906 */
[----:B------:R-:W2:Y:S04]  /*0580*/  LDG.E R27, desc[UR6][R2.64+-0x100] ;  /* 0xffff0006021b7981 */ /* 0x000ea8000c1e1900 */
[----:B------:R-:W3:Y:S01]  /*0590*/  LDG.E R29, desc[UR6][R2.64+-0x80] ;  /* 0xffff8006021d7981 */ /* 0x000ee2000c1e1900 */
[----:B------:R-:W-:-:S02]  /*05a0*/  @!P0 MOV R6, 0x400 ;  /* 0x0000040000068802 */ /* 0x000fc40000000f00 */
[----:B------:R-:W-:Y:S01]  /*05b0*/  IADD3 R21, PT, PT, R8, UR5, RZ ;  /* 0x0000000508157c10 */ /* 0x000fe2000fffe0ff */
[----:B------:R-:W0:Y:S02]  /*05c0*/  @!P0 S2R R7, SR_CgaCtaId ;  /* 0x0000000000078919 */ /* 0x000e240000008800 */
[----:B0-----:R-:W-:-:S05]  /*05d0*/  @!P0 LEA R8, R7, R6, 0x18 ;  /* 0x0000000607088211 */ /* 0x001fca00078ec0ff */
[----:B------:R-:W0:Y:S04]  /*05e0*/  @!P0 LDS R22, [R8+0xfc] ;  /* 0x0000fc0008168984 */ /* 0x000e280000000800 */
[----:B0-----:R-:W-:Y:S04]  /*05f0*/  @!P0 STS [R21], R22 ;  /* 0x0000001615008388 */ /* 0x001fe80000000800 */
        /* <DEDUP_REMOVED lines=25> */
[----:B------:R-:W0:Y:S04]  /*0790*/  LDS R23, [R0] ;  /* 0x0000000000177984 */ /* 0x000e280000000800 */
[----:B------:R-:W1:Y:S04]  /*07a0*/  LDS R25, [R0+0x80] ;  /* 0x0000800000197984 */ /* 0x000e680000000800 */
[----:B0-----:R-:W-:Y:S04]  /*07b0*/  STG.E desc[UR6][R4.64+-0x100], R23 ;  /* 0xffff001704007986 */ /* 0x001fe8000c101906 */
[----:B-1----:R-:W-:Y:S04]  /*07c0*/  STG.E desc[UR6][R4.64+-0x80], R25 ;  /* 0xffff801904007986 */ /* 0x002fe8000c101906 */
[----:B------:R-:W2:Y:S04]  /*07d0*/  LDG.E R27, desc[UR6][R2.64] ;  /* 0x00000006021b7981 */ /* 0x000ea8000c1e1900 */
[----:B------:R-:W3:Y:S01]  /*07e0*/  LDG.E R29, desc[UR6][R2.64+0x80] ;  /* 0x00008006021d7981 */ /* 0x000ee2000c1e1900 */
[----:B------:R-:W-:-:S13]  /*07f0*/  PLOP3.LUT P0, PT, P1, PT, PT, 0x80, 0x8 ;  /* 0x000000000008781c */ /* 0x000fda0000f0f070 */
[----:B------:R-:W0:Y:S01]  /*0800*/  @!P0 S2R R22, SR_CgaCtaId ;  /* 0x0000000000168919 */ /* 0x000e220000008800 */
[----:B------:R-:W-:-:S04]  /*0810*/  @!P0 MOV R7, 0x400 ;  /* 0x0000040000078802 */ /* 0x000fc80000000f00 */
[----:B0-----:R-:W-:-:S05]  /*0820*/  @!P0 LEA R8, R22, R7, 0x18 ;  /* 0x0000000716088211 */ /* 0x001fca00078ec0ff */
[----:B------:R-:W0:Y:S04]  /*0830*/  @!P0 LDS R22, [R8+0xfc] ;  /* 0x0000fc0008168984 */ /* 0x000e280000000800 */
[----:B0-----:R-:W-:Y:S04]  /*0840*/  @!P0 STS [R21+0x4], R22 ;  /* 0x0000041615008388 */ /* 0x001fe80000000800 */
        /* <DEDUP_REMOVED lines=30> */
[----:B------:R0:W3:Y:S01]  /*0a30*/  LDG.E R29, desc[UR6][R2.64+0x180] ;  /* 0x00018006021d7981 */ /* 0x0000e2000c1e1900 */
[----:B------:R-:W-:Y:S01]  /*0a40*/  @!P0 MOV R7, 0x400 ;  /* 0x0000040000078802 */ /* 0x000fe20000000f00 */
[----:B------:R-:W-:Y:S01]  /*0a50*/  UIADD3 UR5, UPT, UPT, UR5, 0x10, URZ ;  /* 0x0000001005057890 */ /* 0x000fe2000fffe0ff */
[----:B------:R-:W1:Y:S03]  /*0a60*/  @!P0 S2R R22, SR_CgaCtaId ;  /* 0x0000000000168919 */ /* 0x000e660000008800 */
[----:B------:R-:W-:Y:S01]  /*0a70*/  UISETP.NE.AND UP0, UPT, UR5, 0x140, UPT ;  /* 0x000001400500788c */ /* 0x000fe2000bf05270 */
[----:B------:R-:W4:Y:S01]  /*0a80*/  @!P0 S2R R26, SR_CgaCtaId ;  /* 0x00000000001a8919 */ /* 0x000f220000008800 */
[----:B0-----:R-:W-:-:S04]  /*0a90*/  IADD3 R2, P2, PT, R2, 0x400, RZ ;  /* 0x0000040002027810 */ /* 0x001fc80007f5e0ff */
[----:B------:R-:W-:Y:S02]  /*0aa0*/  IADD3.X R3, PT, PT, RZ, R3, RZ, P2, !PT ;  /* 0x00000003ff037210 */ /* 0x000fe400017fe4ff */
[----:B-1----:R-:W-:-:S05]  /*0ab0*/  @!P0 LEA R8, R22, R7, 0x18 ;  /* 0x0000000716088211 */ /* 0x002fca00078ec0ff */
        /* <DEDUP_REMOVED lines=17> */
[----:B0-----:R-:W-:-:S04]  /*0bd0*/  @!P0 MOV R23, 0x400 ;  /* 0x0000040000178802 */ /* 0x001fc80000000f00 */
[----:B----4-:R-:W-:Y:S01]  /*0be0*/  @!P0 LEA R8, R26, R23, 0x18 ;  /* 0x000000171a088211 */ /* 0x010fe200078ec0ff */
[----:B-1----:R-:W-:-:S05]  /*0bf0*/  FADD R22, R22, R25 ;  /* 0x0000001916167221 */ /* 0x002fca0000000000 */
[----:B------:R-:W-:Y:S04]  /*0c00*/  STS [R17], R22 ;  /* 0x0000001611007388 */ /* 0x000fe80000000800 */
[----:B------:R-:W-:Y:S04]  /*0c10*/  LDS R7, [R13+0x3c] ;  /* 0x00003c000d077984 */ /* 0x000fe80000000800 */
[----:B------:R-:W0:Y:S02]  /*0c20*/  LDS R24, [R18] ;  /* 0x0000000012187984 */ /* 0x000e240000000800 */
[----:B0-----:R-:W-:-:S05]  /*0c30*/  FADD R7, R7, R24 ;  /* 0x0000001807077221 */ /* 0x001fca0000000000 */
[----:B------:R-:W-:Y:S04]  /*0c40*/  STS [R18], R7 ;  /* 0x0000000712007388 */ /* 0x000fe80000000800 */
[----:B------:R-:W-:Y:S04]  /*0c50*/  LDS R6, [R14+0x7c] ;  /* 0x00007c000e067984 */ /* 0x000fe80000000800 */
[----:B------:R-:W0:Y:S02]  /*0c60*/  LDS R25, [R19] ;  /* 0x0000000013197984 */ /* 0x000e240000000800 */
[----:B0-----:R-:W-:Y:S01]  /*0c70*/  FADD R24, R6, R25 ;  /* 0x0000001906187221 */ /* 0x001fe20000000000 */
[----:B------:R-:W-:-:S04]  /*0c80*/  IADD3 R6, P3, PT, R4, 0x400, RZ ;  /* 0x0000040004067810 */ /* 0x000fc80007f7e0ff */
[----:B------:R-:W-:Y:S01]  /*0c90*/  STS [R19], R24 ;  /* 0x0000001813007388 */ /* 0x000fe20000000800 */
[----:B------:R-:W-:-:S03]  /*0ca0*/  IADD3.X R7, PT, PT, RZ, R5, RZ, P3, !PT ;  /* 0x00000005ff077210 */ /* 0x000fc60001ffe4ff */
[----:B------:R-:W0:Y:S04]  /*0cb0*/  LDS R23, [R0] ;  /* 0x0000000000177984 */ /* 0x000e280000000800 */
[----:B------:R-:W1:Y:S04]  /*0cc0*/  LDS R25, [R0+0x80] ;  /* 0x0000800000197984 */ /* 0x000e680000000800 */
[----:B------:R-:W2:Y:S04]  /*0cd0*/  @!P0 LDS R22, [R8+0xfc] ;  /* 0x0000fc0008168984 */ /* 0x000ea80000000800 */
[----:B0-----:R0:W-:Y:S04]  /*0ce0*/  STG.E desc[UR6][R4.64+0x100], R23 ;  /* 0x0001001704007986 */ /* 0x0011e8000c101906 */
[----:B-1----:R0:W-:Y:S04]  /*0cf0*/  STG.E desc[UR6][R4.64+0x180], R25 ;  /* 0x0001801904007986 */ /* 0x0021e8000c101906 */
[----:B--2---:R0:W-:Y:S01]  /*0d00*/  @!P0 STS [R21+0xc], R22 ;  /* 0x00000c1615008388 */ /* 0x0041e20000000800 */
[----:B------:R-:W-:Y:S05]  /*0d10*/  BRA.U UP0, `(.L_x_0) ;  /* 0xfffffff500947547 */ /* 0x000fea000b83ffff */
[C---:B------:R-:W-:Y:S01]  /*0d20*/  ISETP.GT.U32.AND P0, PT, R9.reuse, 0xf, PT ;  /* 0x0000000f0900780c */ /* 0x040fe20003f04070 */
[----:B------:R-:W-:Y:S01]  /*0d30*/  BSSY.RECONVERGENT B0, `(.L_x_1) ;  /* 0x0000022000007945 */ /* 0x000fe20003800200 */
[----:B------:R-:W-:-:S04]  /*0d40*/  IADD3 R2, PT, PT, R9, -0x1, RZ ;  /* 0xffffffff09027810 */ /* 0x000fc80007ffe0ff */
[----:B------:R-:W-:-:S07]  /*0d50*/  ISETP.GT.U32.AND P1, PT, R2, 0xe, PT ;  /* 0x0000000e0200780c */ /* 0x000fce0003f24070 */
[----:B------:R-:W-:Y:S06]  /*0d60*/  @P0 BRA `(.L_x_2) ;  /* 0x0000000000780947 */ /* 0x000fec0003800000 */
[----:B------:R-:W1:Y:S01]  /*0d70*/  LDS R3, [R0+0x100] ;  /* 0x0001000000037984 */ /* 0x000e620000000800 */
[----:B------:R-:W-:-:S03]  /*0d80*/  SHF.L.U32 R2, R9, 0x3, RZ ;  /* 0x0000000309027819 */ /* 0x000fc600000006ff */
[----:B0-----:R-:W0:Y:S01]  /*0d90*/  LDS R5, [R0+0x120] ;  /* 0x0001200000057984 */ /* 0x001e220000000800 */
[C---:B------:R-:W-:Y:S02]  /*0da0*/  LOP3.LUT R11, R2.reuse, 0x70, RZ, 0xc0, !PT ;  /* 0x00000070020b7812 */ /* 0x040fe400078ec0ff */
[----:B------:R-:W-:Y:S02]  /*0db0*/  LOP3.LUT R13, R2, 0x60, RZ, 0xc0, !PT ;  /* 0x00000060020d7812 */ /* 0x000fe400078ec0ff */
[C---:B------:R-:W-:Y:S02]  /*0dc0*/  IADD3 R11, PT, PT, R8.reuse, R11, RZ ;  /* 0x0000000b080b7210 */ /* 0x040fe40007ffe0ff */
[----:B------:R-:W-:Y:S01]  /*0dd0*/  IADD3 R13, PT, PT, R8, R13, RZ ;  /* 0x0000000d080d7210 */ /* 0x000fe20007ffe0ff */
[----:B-1----:R-:W-:Y:S04]  /*0de0*/  STS [R0], R3 ;  /* 0x0000000300007388 */ /* 0x002fe80000000800 */
[----:B0-----:R0:W-:Y:S04]  /*0df0*/  STS [R0+0x20], R5 ;  /* 0x0000200500007388 */ /* 0x0011e80000000800 */
[----:B------:R-:W1:Y:S01]  /*0e00*/  LDS.64 R6, [R20] ;  /* 0x0000000014067984 */ /* 0x000e620000000a00 */
[----:B0-----:R-:W-:-:S04]  /*0e10*/  LOP3.LUT R5, R2, 0x40, RZ, 0xc0, !PT ;  /* 0x0000004002057812 */ /* 0x001fc800078ec0ff */
[----:B------:R-:W-:Y:S01]  /*0e20*/  IADD3 R5, PT, PT, R8, R5, RZ ;  /* 0x0000000508057210 */ /* 0x000fe20007ffe0ff */
[----:B-1----:R-:W-:-:S05]  /*0e30*/  FADD R7, R6, R7 ;  /* 0x0000000706077221 */ /* 0x002fca0000000000 */
        /* <DEDUP_REMOVED lines=15> */
[----:B0-----:R2:W-:Y:S04]  /*0f30*/  STS [R0+0x100], R7 ;  /* 0x0001000700007388 */ /* 0x0015e80000000800 */
[----:B-1----:R2:W-:Y:S02]  /*0f40*/  STS [R0+0x120], R11 ;  /* 0x0001200b00007388 */ /* 0x0025e40000000800 */
.L_x_2:
[----:B------:R-:W-:Y:S05]  /*0f50*/  BSYNC.RECONVERGENT B0 ;  /* 0x0000000000007941 */ /* 0x000fea0003800200 */
.L_x_1:
[----:B------:R-:W-:Y:S05]  /*0f60*/  @P1 EXIT ;  /* 0x000000000000194d */ /* 0x000fea0003800000 */
[----:B------:R-:W1:Y:S01]  /*0f70*/  LDC.64 R2, c[0x0][0x388] ;  /* 0x0000e200ff027b82 */ /* 0x000e620000000a00 */
[----:B------:R-:W-:Y:S01]  /*0f80*/  LEA R9, R9, UR4, 0x6 ;  /* 0x0000000409097c11 */ /* 0x000fe2000f8e30ff */
[----:B--2---:R-:W2:Y:S04]  /*0f90*/  LDS R0, [R0+0xfc] ;  /* 0x0000fc0000007984 */ /* 0x004ea80000000800 */
[----:B-1----:R-:W-:-:S05]  /*0fa0*/  IMAD.WIDE.U32 R2, R9, 0x4, R2 ;  /* 0x0000000409027825 */ /* 0x002fca00078e0002 */
[----:B------:R-:W2:Y:S04]  /*0fb0*/  LDG.E R11, desc[UR6][R2.64+0xc] ;  /* 0x00000c06020b7981 */ /* 0x000ea8000c1e1900 */
[----:B0-----:R-:W3:Y:S04]  /*0fc0*/  LDG.E R21, desc[UR6][R2.64+0x20] ;  /* 0x0000200602157981 */ /* 0x001ee8000c1e1900 */
[----:B------:R-:W4:Y:S04]  /*0fd0*/  LDG.E R13, desc[UR6][R2.64+0x10] ;  /* 0x00001006020d7981 */ /* 0x000f28000c1e1900 */
[----:B------:R-:W5:Y:S04]  /*0fe0*/  LDG.E R9, desc[UR6][R2.64+0x8] ;  /* 0x0000080602097981 */ /* 0x000f68000c1e1900 */
[----:B------:R-:W3:Y:S04]  /*0ff0*/  LDG.E R5, desc[UR6][R2.64] ;  /* 0x0000000602057981 */ /* 0x000ee8000c1e1900 */
        /* <DEDUP_REMOVED lines=13> */
[----:B------:R-:W3:Y:S01]  /*10d0*/  LDG.E R15, desc[UR6][R2.64+0x5c] ;  /* 0x00005c06020f7981 */ /* 0x000ee2000c1e1900 */
[----:B--2---:R-:W-:-:S03]  /*10e0*/  FADD R22, R0, R11 ;  /* 0x0000000b00167221 */ /* 0x004fc60000000000 */
[----:B------:R-:W2:Y:S04]  /*10f0*/  LDG.E R11, desc[UR6][R2.64+0x54] ;  /* 0x00005406020b7981 */ /* 0x000ea8000c1e1900 */
[----:B------:R3:W-:Y:S01]  /*1100*/  STG.E desc[UR6][R2.64+0xc], R22 ;  /* 0x00000c1602007986 */ /* 0x0007e2000c101906 */
[----:B----4-:R-:W-:-:S03]  /*1110*/  FADD R24, R0, R13 ;  /* 0x0000000d00187221 */ /* 0x010fc60000000000 */
[----:B------:R-:W4:Y:S01]  /*1120*/  LDG.E R13, desc[UR6][R2.64+0x58] ;  /* 0x00005806020d7981 */ /* 0x000f22000c1e1900 */
[----:B-----5:R-:W-:-:S03]  /*1130*/  FADD R20, R0, R9 ;  /* 0x0000000900147221 */ /* 0x020fc60000000000 */
[----:B------:R-:W5:Y:S01]  /*1140*/  LDG.E R9, desc[UR6][R2.64+0x50] ;  /* 0x0000500602097981 */ /* 0x000f62000c1e1900 */
[C---:B---3--:R-:W-:Y:S01]  /*1150*/  FADD R22, R0.reuse, R21 ;  /* 0x0000001500167221 */ /* 0x048fe20000000000 */
[C---:B------:R-:W-:Y:S01]  /*1160*/  FADD R25, R0.reuse, R5 ;  /* 0x0000000500197221 */ /* 0x040fe20000000000 */
[C---:B------:R-:W-:Y:S01]  /*1170*/  FADD R29, R0.reuse, R7 ;  /* 0x00000007001d7221 */ /* 0x040fe20000000000 */
[----:B------:R0:W-:Y:S01]  /*1180*/  STG.E desc[UR6][R2.64+0x10], R24 ;  /* 0x0000101802007986 */ /* 0x0001e2000c101906 */
[----:B------:R-:W-:-:S03]  /*1190*/  FADD R26, R0, R17 ;  /* 0x00000011001a7221 */ /* 0x000fc60000000000 */
[----:B------:R1:W-:Y:S04]  /*11a0*/  STG.E desc[UR6][R2.64+0x20], R22 ;  /* 0x0000201602007986 */ /* 0x0003e8000c101906 */
[----:B------:R-:W3:Y:S04]  /*11b0*/  LDG.E R7, desc[UR6][R2.64+0x4c] ;  /* 0x00004c0602077981 */ /* 0x000ee8000c1e1900 */
[----:B------:R1:W-:Y:S01]  /*11c0*/  STG.E desc[UR6][R2.64+0x8], R20 ;  /* 0x0000081402007986 */ /* 0x0003e2000c101906 */
[C---:B0-----:R-:W-:Y:S01]  /*11d0*/  FADD R24, R0.reuse, R27 ;  /* 0x0000001b00187221 */ /* 0x041fe20000000000 */
[----:B-1----:R-:W-:-:S02]  /*11e0*/  FADD R22, R0, R8 ;  /* 0x0000000800167221 */ /* 0x002fc40000000000 */
[----:B------:R0:W-:Y:S01]  /*11f0*/  STG.E desc[UR6][R2.64], R25 ;  /* 0x0000001902007986 */ /* 0x0001e2000c101906 */
[----:B------:R-:W-:-:S03]  /*1200*/  FADD R28, R0, R19 ;  /* 0x00000013001c7221 */ /* 0x000fc60000000000 */
[----:B------:R1:W-:Y:S01]  /*1210*/  STG.E desc[UR6][R2.64+0x14], R26 ;  /* 0x0000141a02007986 */ /* 0x0003e2000c101906 */
[----:B------:R-:W-:-:S03]  /*1220*/  FADD R20, R0, R23 ;  /* 0x0000001700147221 */ /* 0x000fc60000000000 */
[----:B------:R-:W3:Y:S04]  /*1230*/  LDG.E R27, desc[UR6][R2.64+0x74] ;  /* 0x00007406021b7981 */ /* 0x000ee8000c1e1900 */
[----:B0-----:R-:W3:Y:S01]  /*1240*/  LDG.E R25, desc[UR6][R2.64+0x70] ;  /* 0x0000700602197981 */ /* 0x001ee2000c1e1900 */
[----:B-1----:R-:W-:-:S03]  /*1250*/  FADD R26, R0, R4 ;  /* 0x00000004001a7221 */ /* 0x002fc60000000000 */
[----:B------:R0:W-:Y:S04]  /*1260*/  STG.E desc[UR6][R2.64+0x30], R22 ;  /* 0x0000301602007986 */ /* 0x0001e8000c101906 */
[----:B------:R-:W3:Y:S04]  /*1270*/  LDG.E R5, desc[UR6][R2.64+0x48] ;  /* 0x0000480602057981 */ /* 0x000ee8000c1e1900 */
[----:B------:R-:W3:Y:S04]  /*1280*/  LDG.E R23, desc[UR6][R2.64+0x6c] ;  /* 0x00006c0602177981 */ /* 0x000ee8000c1e1900 */
[----:B------:R-:W3:Y:S01]  /*1290*/  LDG.E R4, desc[UR6][R2.64+0x7c] ;  /* 0x00007c0602047981 */ /* 0x000ee2000c1e1900 */
[C---:B0-----:R-:W-:Y:S01]  /*12a0*/  FADD R22, R0.reuse, R16 ;  /* 0x0000001000167221 */ /* 0x041fe20000000000 */
[----:B------:R-:W-:-:S02]  /*12b0*/  FADD R14, R0, R14 ;  /* 0x0000000e000e7221 */ /* 0x000fc40000000000 */
[----:B------:R0:W-:Y:S04]  /*12c0*/  STG.E desc[UR6][R2.64+0x18], R28 ;  /* 0x0000181c02007986 */ /* 0x0001e8000c101906 */
[----:B------:R1:W-:Y:S04]  /*12d0*/  STG.E desc[UR6][R2.64+0x1c], R20 ;  /* 0x00001c1402007986 */ /* 0x0003e8000c101906 */
[----:B------:R1:W-:Y:S01]  /*12e0*/  STG.E desc[UR6][R2.64+0x24], R24 ;  /* 0x0000241802007986 */ /* 0x0003e2000c101906 */
[----:B0-----:R-:W-:-:S03]  /*12f0*/  FADD R28, R0, R6 ;  /* 0x00000006001c7221 */ /* 0x001fc60000000000 */
[----:B------:R0:W-:Y:S04]  /*1300*/  STG.E desc[UR6][R2.64+0x4], R29 ;  /* 0x0000041d02007986 */ /* 0x0001e8000c101906 */
[----:B-1----:R-:W3:Y:S01]  /*1310*/  LDG.E R20, desc[UR6][R2.64+0x88] ;  /* 0x0000880602147981 */ /* 0x002ee2000c1e1900 */
[----:B------:R-:W-:-:S03]  /*1320*/  FADD R24, R0, R18 ;  /* 0x0000001200187221 */ /* 0x000fc60000000000 */
[----:B------:R-:W3:Y:S04]  /*1330*/  LDG.E R8, desc[UR6][R2.64+0x84] ;  /* 0x0000840602087981 */ /* 0x000ee8000c1e1900 */
[----:B------:R-:W3:Y:S04]  /*1340*/  LDG.E R16, desc[UR6][R2.64+0x8c] ;  /* 0x00008c0602107981 */ /* 0x000ee8000c1e1900 */
[----:B------:R1:W-:Y:S04]  /*1350*/  STG.E desc[UR6][R2.64+0x34], R22 ;  /* 0x0000341602007986 */ /* 0x0003e8000c101906 */
[----:B------:R-:W3:Y:S04]  /*1360*/  LDG.E R17, desc[UR6][R2.64+0x60] ;  /* 0x0000600602117981 */ /* 0x000ee8000c1e1900 */
[----:B------:R-:W3:Y:S04]  /*1370*/  LDG.E R19, desc[UR6][R2.64+0x64] ;  /* 0x0000640602137981 */ /* 0x000ee8000c1e1900 */
[----:B------:R-:W3:Y:S04]  /*1380*/  LDG.E R21, desc[UR6][R2.64+0x68] ;  /* 0x0000680602157981 */ /* 0x000ee8000c1e1900 */
[----:B0-----:R-:W3:Y:S04]  /*1390*/  LDG.E R29, desc[UR6][R2.64+0x78] ;  /* 0x00007806021d7981 */ /* 0x001ee8000c1e1900 */
[----:B------:R-:W3:Y:S04]  /*13a0*/  LDG.E R6, desc[UR6][R2.64+0x80] ;  /* 0x0000800602067981 */ /* 0x000ee8000c1e1900 */
[----:B------:R-:W3:Y:S04]  /*13b0*/  LDG.E R18, desc[UR6][R2.64+0x90] ;  /* 0x0000900602127981 */ /* 0x000ee8000c1e1900 */
[----:B-1----:R-:W3:Y:S04]  /*13c0*/  LDG.E R22, desc[UR6][R2.64+0xa0] ;  /* 0x0000a00602167981 */ /* 0x002ee8000c1e1900 */
[----:B------:R0:W-:Y:S04]  /*13d0*/  STG.E desc[UR6][R2.64+0x28], R26 ;  /* 0x0000281a02007986 */ /* 0x0001e8000c101906 */
[----:B------:R1:W-:Y:S04]  /*13e0*/  STG.E desc[UR6][R2.64+0x2c], R28 ;  /* 0x00002c1c02007986 */ /* 0x0003e8000c101906 */
[----:B------:R1:W-:Y:S01]  /*13f0*/  STG.E desc[UR6][R2.64+0x44], R14 ;  /* 0x0000440e02007986 */ /* 0x0003e2000c101906 */
[----:B0-----:R-:W-:-:S03]  /*1400*/  FADD R26, R0, R10 ;  /* 0x0000000a001a7221 */ /* 0x001fc60000000000 */
[----:B------:R-:W3:Y:S01]  /*1410*/  LDG.E R10, desc[UR6][R2.64+0x9c] ;  /* 0x00009c06020a7981 */ /* 0x000ee2000c1e1900 */
[----:B-1----:R-:W-:-:S03]  /*1420*/  FADD R28, R0, R12 ;  /* 0x0000000c001c7221 */ /* 0x002fc60000000000 */
[----:B------:R-:W3:Y:S04]  /*1430*/  LDG.E R12, desc[UR6][R2.64+0x98] ;  /* 0x00009806020c7981 */ /* 0x000ee8000c1e1900 */
[----:B------:R-:W3:Y:S01]  /*1440*/  LDG.E R14, desc[UR6][R2.64+0x94] ;  /* 0x00009406020e7981 */ /* 0x000ee2000c1e1900 */
[----:B------:R-:W-:-:S05]  /*1450*/  FADD R15, R0, R15 ;  /* 0x0000000f000f7221 */ /* 0x000fca0000000000 */
[----:B------:R0:W-:Y:S04]  /*1460*/  STG.E desc[UR6][R2.64+0x5c], R15 ;  /* 0x00005c0f02007986 */ /* 0x0001e8000c101906 */
[----:B------:R-:W-:Y:S04]  /*1470*/  STG.E desc[UR6][R2.64+0x38], R24 ;  /* 0x0000381802007986 */ /* 0x000fe8000c101906 */
[----:B------:R-:W-:Y:S04]  /*1480*/  STG.E desc[UR6][R2.64+0x3c], R26 ;  /* 0x00003c1a02007986 */ /* 0x000fe8000c101906 */
[----:B0-----:R-:W3:Y:S04]  /*1490*/  LDG.E R15, desc[UR6][R2.64+0xb4] ;  /* 0x0000b406020f7981 */ /* 0x001ee8000c1e1900 */
[----:B------:R-:W-:Y:S01]  /*14a0*/  STG.E desc[UR6][R2.64+0x40], R28 ;  /* 0x0000401c02007986 */ /* 0x000fe2000c101906 */
[----:B--2---:R-:W-:-:S05]  /*14b0*/  FADD R11, R0, R11 ;  /* 0x0000000b000b7221 */ /* 0x004fca0000000000 */
[----:B------:R0:W-:Y:S01]  /*14c0*/  STG.E desc[UR6][R2.64+0x54], R11 ;  /* 0x0000540b02007986 */ /* 0x0001e2000c101906 */
[C---:B-----5:R-:W-:Y:S01]  /*14d0*/  FADD R9, R0.reuse, R9 ;  /* 0x0000000900097221 */ /* 0x060fe20000000000 */
[----:B----4-:R-:W-:-:S04]  /*14e0*/  FADD R13, R0, R13 ;  /* 0x0000000d000d7221 */ /* 0x010fc80000000000 */
[----:B------:R1:W-:Y:S04]  /*14f0*/  STG.E desc[UR6][R2.64+0x50], R9 ;  /* 0x0000500902007986 */ /* 0x0003e8000c101906 */
[----:B0-----:R-:W2:Y:S01]  /*1500*/  LDG.E R11, desc[UR6][R2.64+0xa8] ;  /* 0x0000a806020b7981 */ /* 0x001ea2000c1e1900 */
[----:B---3--:R-:W-:-:S03]  /*1510*/  FADD R7, R0, R7 ;  /* 0x0000000700077221 */ /* 0x008fc60000000000 */
[----:B-1----:R-:W3:Y:S04]  /*1520*/  LDG.E R9, desc[UR6][R2.64+0xac] ;  /* 0x0000ac0602097981 */ /* 0x002ee8000c1e1900 */
[----:B------:R0:W-:Y:S04]  /*1530*/  STG.E desc[UR6][R2.64+0x4c], R7 ;  /* 0x00004c0702007986 */ /* 0x0001e8000c101906 */
[----:B------:R1:W-:Y:S01]  /*1540*/  STG.E desc[UR6][R2.64+0x58], R13 ;  /* 0x0000580d02007986 */ /* 0x0003e2000c101906 */
[----:B------:R-:W-:-:S03]  /*1550*/  FADD R27, R0, R27 ;  /* 0x0000001b001b7221 */ /* 0x000fc60000000000 */
[----:B0-----:R-:W4:Y:S01]  /*1560*/  LDG.E R7, desc[UR6][R2.64+0xa4] ;  /* 0x0000a40602077981 */ /* 0x001f22000c1e1900 */
[----:B------:R-:W-:-:S03]  /*1570*/  FADD R25, R0, R25 ;  /* 0x0000001900197221 */ /* 0x000fc60000000000 */
[----:B------:R-:W-:Y:S04]  /*1580*/  STG.E desc[UR6][R2.64+0x74], R27 ;  /* 0x0000741b02007986 */ /* 0x000fe8000c101906 */
[----:B------:R-:W-:Y:S01]  /*1590*/  STG.E desc[UR6][R2.64+0x70], R25 ;  /* 0x0000701902007986 */ /* 0x000fe2000c101906 */
[----:B------:R-:W-:-:S03]  /*15a0*/  FADD R5, R0, R5 ;  /* 0x0000000500057221 */ /* 0x000fc60000000000 */
[----:B-1----:R-:W5:Y:S01]  /*15b0*/  LDG.E R13, desc[UR6][R2.64+0xb8] ;  /* 0x0000b806020d7981 */ /* 0x002f62000c1e1900 */
[C---:B------:R-:W-:Y:S01]  /*15c0*/  FADD R23, R0.reuse, R23 ;  /* 0x0000001700177221 */ /* 0x040fe20000000000 */
[C---:B------:R-:W-:Y:S02]  /*15d0*/  FADD R4, R0.reuse, R4 ;  /* 0x0000000400047221 */ /* 0x040fe40000000000 */
[----:B------:R0:W-:Y:S04]  /*15e0*/  STG.E desc[UR6][R2.64+0x48], R5 ;  /* 0x0000480502007986 */ /* 0x0001e8000c101906 */
[----:B------:R-:W-:Y:S04]  /*15f0*/  STG.E desc[UR6][R2.64+0x6c], R23 ;  /* 0x00006c1702007986 */ /* 0x000fe8000c101906 */
[----:B------:R1:W-:Y:S04]  /*1600*/  STG.E desc[UR6][R2.64+0x7c], R4 ;  /* 0x00007c0402007986 */ /* 0x0003e8000c101906 */
[----:B0-----:R-:W5:Y:S01]  /*1610*/  LDG.E R5, desc[UR6][R2.64+0xb0] ;  /* 0x0000b00602057981 */ /* 0x001f62000c1e1900 */
[----:B------:R-:W-:-:S03]  /*1620*/  FADD R27, R0, R20 ;  /* 0x00000014001b7221 */ /* 0x000fc60000000000 */
[----:B-1----:R-:W5:Y:S01]  /*1630*/  LDG.E R4, desc[UR6][R2.64+0xc8] ;  /* 0x0000c80602047981 */ /* 0x002f62000c1e1900 */
[----:B------:R-:W-:-:S03]  /*1640*/  FADD R25, R0, R8 ;  /* 0x0000000800197221 */ /* 0x000fc60000000000 */
[----:B------:R-:W5:Y:S01]  /*1650*/  LDG.E R8, desc[UR6][R2.64+0xd0] ;  /* 0x0000d00602087981 */ /* 0x000f62000c1e1900 */
[----:B------:R-:W-:-:S03]  /*1660*/  FADD R20, R0, R16 ;  /* 0x0000001000147221 */ /* 0x000fc60000000000 */
[----:B------:R-:W5:Y:S01]  /*1670*/  LDG.E R16, desc[UR6][R2.64+0xcc] ;  /* 0x0000cc0602107981 */ /* 0x000f62000c1e1900 */
[C---:B------:R-:W-:Y:S01]  /*1680*/  FADD R17, R0.reuse, R17 ;  /* 0x0000001100117221 */ /* 0x040fe20000000000 */
[C---:B------:R-:W-:Y:S01]  /*1690*/  FADD R19, R0.reuse, R19 ;  /* 0x0000001300137221 */ /* 0x040fe20000000000 */
[C---:B------:R-:W-:Y:S01]  /*16a0*/  FADD R21, R0.reuse, R21 ;  /* 0x0000001500157221 */ /* 0x040fe20000000000 */
[C---:B------:R-:W-:Y:S01]  /*16b0*/  FADD R29, R0.reuse, R29 ;  /* 0x0000001d001d7221 */ /* 0x040fe20000000000 */
[C---:B------:R-:W-:Y:S01]  /*16c0*/  FADD R23, R0.reuse, R6 ;  /* 0x0000000600177221 */ /* 0x040fe20000000000 */
[C---:B------:R-:W-:Y:S01]  /*16d0*/  FADD R18, R0.reuse, R18 ;  /* 0x0000001200127221 */ /* 0x040fe20000000000 */
[C---:B------:R-:W-:Y:S01]  /*16e0*/  FADD R22, R0.reuse, R22 ;  /* 0x0000001600167221 */ /* 0x040fe20000000000 */
[----:B------:R0:W-:Y:S04]  /*16f0*/  STG.E desc[UR6][R2.64+0x60], R17 ;  /* 0x0000601102007986 */ /* 0x0001e8000c101906 */
[----:B------:R-:W-:Y:S04]  /*1700*/  STG.E desc[UR6][R2.64+0x64], R19 ;  /* 0x0000641302007986 */ /* 0x000fe8000c101906 */
[----:B------:R1:W-:Y:S04]  /*1710*/  STG.E desc[UR6][R2.64+0x68], R21 ;  /* 0x0000681502007986 */ /* 0x0003e8000c101906 */
[----:B------:R1:W-:Y:S04]  /*1720*/  STG.E desc[UR6][R2.64+0x78], R29 ;  /* 0x0000781d02007986 */ /* 0x0003e8000c101906 */
[----:B------:R1:W-:Y:S01]  /*1730*/  STG.E desc[UR6][R2.64+0x80], R23 ;  /* 0x0000801702007986 */ /* 0x0003e2000c101906 */
[----:B------:R-:W-:-:S03]  /*1740*/  FADD R28, R0, R10 ;  /* 0x0000000a001c7221 */ /* 0x000fc60000000000 */
[----:B------:R-:W-:Y:S01]  /*1750*/  STG.E desc[UR6][R2.64+0x84], R25 ;  /* 0x0000841902007986 */ /* 0x000fe2000c101906 */
[----:B------:R-:W-:-:S03]  /*1760*/  FADD R26, R0, R12 ;  /* 0x0000000c001a7221 */ /* 0x000fc60000000000 */
[----:B------:R1:W-:Y:S01]  /*1770*/  STG.E desc[UR6][R2.64+0x88], R27 ;  /* 0x0000881b02007986 */ /* 0x0003e2000c101906 */
[----:B------:R-:W-:-:S03]  /*1780*/  FADD R24, R0, R14 ;  /* 0x0000000e00187221 */ /* 0x000fc60000000000 */
[----:B------:R-:W-:Y:S04]  /*1790*/  STG.E desc[UR6][R2.64+0x8c], R20 ;  /* 0x00008c1402007986 */ /* 0x000fe8000c101906 */
[----:B------:R-:W-:Y:S04]  /*17a0*/  STG.E desc[UR6][R2.64+0x90], R18 ;  /* 0x0000901202007986 */ /* 0x000fe8000c101906 */
[----:B------:R1:W-:Y:S04]  /*17b0*/  STG.E desc[UR6][R2.64+0xa0], R22 ;  /* 0x0000a01602007986 */ /* 0x0003e8000c101906 */
[----:B0-----:R-:W5:Y:S04]  /*17c0*/  LDG.E R17, desc[UR6][R2.64+0xbc] ;  /* 0x0000bc0602117981 */ /* 0x001f68000c1e1900 */
[----:B-1----:R-:W5:Y:S04]  /*17d0*/  LDG.E R21, desc[UR6][R2.64+0xc0] ;  /* 0x0000c00602157981 */ /* 0x002f68000c1e1900 */
[----:B------:R-:W5:Y:S04]  /*17e0*/  LDG.E R19, desc[UR6][R2.64+0xc4] ;  /* 0x0000c40602137981 */ /* 0x000f68000c1e1900 */
        /* <DEDUP_REMOVED lines=10> */
[----:B------:R-:W5:Y:S01]  /*1890*/  LDG.E R14, desc[UR6][R2.64+0xfc] ;  /* 0x0000fc06020e7981 */ /* 0x000f62000c1e1900 */
[----:B------:R-:W-:-:S05]  /*18a0*/  FADD R15, R0, R15 ;  /* 0x0000000f000f7221 */ /* 0x000fca0000000000 */
[----:B------:R-:W-:Y:S04]  /*18b0*/  STG.E desc[UR6][R2.64+0xb4], R15 ;  /* 0x0000b40f02007986 */ /* 0x000fe8000c101906 */
[----:B------:R-:W-:Y:S04]  /*18c0*/  STG.E desc[UR6][R2.64+0x94], R24 ;  /* 0x0000941802007986 */ /* 0x000fe8000c101906 */
[----:B------:R-:W-:Y:S04]  /*18d0*/  STG.E desc[UR6][R2.64+0x98], R26 ;  /* 0x0000981a02007986 */ /* 0x000fe8000c101906 */
[----:B------:R-:W-:Y:S01]  /*18e0*/  STG.E desc[UR6][R2.64+0x9c], R28 ;  /* 0x00009c1c02007986 */ /* 0x000fe2000c101906 */
[C---:B--2---:R-:W-:Y:S01]  /*18f0*/  FADD R11, R0.reuse, R11 ;  /* 0x0000000b000b7221 */ /* 0x044fe20000000000 */
[----:B---3--:R-:W-:-:S04]  /*1900*/  FADD R9, R0, R9 ;  /* 0x0000000900097221 */ /* 0x008fc80000000000 */
[----:B------:R-:W-:Y:S04]  /*1910*/  STG.E desc[UR6][R2.64+0xa8], R11 ;  /* 0x0000a80b02007986 */ /* 0x000fe8000c101906 */
[----:B------:R-:W-:Y:S01]  /*1920*/  STG.E desc[UR6][R2.64+0xac], R9 ;  /* 0x0000ac0902007986 */ /* 0x000fe2000c101906 */
[----:B----4-:R-:W-:-:S05]  /*1930*/  FADD R7, R0, R7 ;  /* 0x0000000700077221 */ /* 0x010fca0000000000 */
[----:B------:R0:W-:Y:S01]  /*1940*/  STG.E desc[UR6][R2.64+0xa4], R7 ;  /* 0x0000a40702007986 */ /* 0x0001e2000c101906 */
[----:B-----5:R-:W-:-:S05]  /*1950*/  FADD R13, R0, R13 ;  /* 0x0000000d000d7221 */ /* 0x020fca0000000000 */
[----:B------:R-:W-:Y:S01]  /*1960*/  STG.E desc[UR6][R2.64+0xb8], R13 ;  /* 0x0000b80d02007986 */ /* 0x000fe2000c101906 */
[C---:B------:R-:W-:Y:S01]  /*1970*/  FADD R5, R0.reuse, R5 ;  /* 0x0000000500057221 */ /* 0x040fe20000000000 */
[C---:B0-----:R-:W-:Y:S01]  /*1980*/  FADD R7, R0.reuse, R4 ;  /* 0x0000000400077221 */ /* 0x041fe20000000000 */
[C---:B------:R-:W-:Y:S01]  /*1990*/  FADD R11, R0.reuse, R8 ;  /* 0x00000008000b7221 */ /* 0x040fe20000000000 */
[C---:B------:R-:W-:Y:S02]  /*19a0*/  FADD R9, R0.reuse, R16 ;  /* 0x0000001000097221 */ /* 0x040fe40000000000 */
[----:B------:R0:W-:Y:S04]  /*19b0*/  STG.E desc[UR6][R2.64+0xb0], R5 ;  /* 0x0000b00502007986 */ /* 0x0001e8000c101906 */
[----:B------:R1:W-:Y:S04]  /*19c0*/  STG.E desc[UR6][R2.64+0xc8], R7 ;  /* 0x0000c80702007986 */ /* 0x0003e8000c101906 */
[----:B------:R2:W-:Y:S04]  /*19d0*/  STG.E desc[UR6][R2.64+0xcc], R9 ;  /* 0x0000cc0902007986 */ /* 0x0005e8000c101906 */
[----:B------:R3:W-:Y:S01]  /*19e0*/  STG.E desc[UR6][R2.64+0xd0], R11 ;  /* 0x0000d00b02007986 */ /* 0x0007e2000c101906 */
[C---:B------:R-:W-:Y:S01]  /*19f0*/  FADD R17, R0.reuse, R17 ;  /* 0x0000001100117221 */ /* 0x040fe20000000000 */
[C---:B------:R-:W-:Y:S01]  /*1a00*/  FADD R21, R0.reuse, R21 ;  /* 0x0000001500157221 */ /* 0x040fe20000000000 */
[C---:B------:R-:W-:Y:S01]  /*1a10*/  FADD R19, R0.reuse, R19 ;  /* 0x0000001300137221 */ /* 0x040fe20000000000 */
[C---:B------:R-:W-:Y:S01]  /*1a20*/  FADD R6, R0.reuse, R6 ;  /* 0x0000000600067221 */ /* 0x040fe20000000000 */
[C---:B------:R-:W-:Y:S01]  /*1a30*/  FADD R29, R0.reuse, R29 ;  /* 0x0000001d001d7221 */ /* 0x040fe20000000000 */
[C---:B------:R-:W-:Y:S01]  /*1a40*/  FADD R23, R0.reuse, R23 ;  /* 0x0000001700177221 */ /* 0x040fe20000000000 */
[C---:B------:R-:W-:Y:S01]  /*1a50*/  FADD R27, R0.reuse, R27 ;  /* 0x0000001b001b7221 */ /* 0x040fe20000000000 */
[C---:B------:R-:W-:Y:S01]  /*1a60*/  FADD R25, R0.reuse, R25 ;  /* 0x0000001900197221 */ /* 0x040fe20000000000 */
[C---:B0-----:R-:W-:Y:S01]  /*1a70*/  FADD R5, R0.reuse, R10 ;  /* 0x0000000a00057221 */ /* 0x041fe20000000000 */
[C---:B-1----:R-:W-:Y:S01]  /*1a80*/  FADD R7, R0.reuse, R22 ;  /* 0x0000001600077221 */ /* 0x042fe20000000000 */
[C---:B--2---:R-:W-:Y:S01]  /*1a90*/  FADD R9, R0.reuse, R12 ;  /* 0x0000000c00097221 */ /* 0x044fe20000000000 */
[C---:B---3--:R-:W-:Y:S01]  /*1aa0*/  FADD R11, R0.reuse, R20 ;  /* 0x00000014000b7221 */ /* 0x048fe20000000000 */
[C---:B------:R-:W-:Y:S01]  /*1ab0*/  FADD R13, R0.reuse, R18 ;  /* 0x00000012000d7221 */ /* 0x040fe20000000000 */
[----:B------:R-:W-:Y:S01]  /*1ac0*/  FADD R15, R0, R14 ;  /* 0x0000000e000f7221 */ /* 0x000fe20000000000 */
[----:B------:R-:W-:Y:S04]  /*1ad0*/  STG.E desc[UR6][R2.64+0xbc], R17 ;  /* 0x0000bc1102007986 */ /* 0x000fe8000c101906 */
        /* <DEDUP_REMOVED lines=12> */
[----:B------:R-:W-:Y:S01]  /*1ba0*/  STG.E desc[UR6][R2.64+0xfc], R15 ;  /* 0x0000fc0f02007986 */ /* 0x000fe2000c101906 */
[----:B------:R-:W-:Y:S05]  /*1bb0*/  EXIT ;  /* 0x000000000000794d */ /* 0x000fea0003800000 */
.L_x_3:
[----:B------:R-:W-:-:S00]  /*1bc0*/  BRA `(.L_x_3) ;  /* 0xfffffffc00fc7947 */ /* 0x000fc0000383ffff */
[----:B------:R-:W-:-:S00]  /*1bd0*/  NOP ;  /* 0x0000000000007918 */ /* 0x000fc00000000000 */
        /* <DEDUP_REMOVED lines=10> */
.L_x_4:


//--------------------- .nv.shared._Z6kernelPfS_S_ --------------------------
	.section	.nv.shared._Z6kernelPfS_S_,"aw",@nobits
	.sectionflags	@""
	.align	16
	.zero		1024


//--------------------- .nv.shared.reserved.0     --------------------------
	.section	.nv.shared.reserved.0,"aw",@nobits
	.weak		__nv_reservedSMEM_offset_0_alias
	.size		__nv_reservedSMEM_offset_0_alias, 0, 64
	.other		__nv_reservedSMEM_offset_0_alias,@"STO_CUDA_RESERVED_SHARED STV_DEFAULT"
__nv_reservedSMEM_offset_0_alias:
	.zero		0
	.zero		64


//--------------------- .nv.constant0._Z6kernelPfS_S_ --------------------------
	.section	.nv.constant0._Z6kernelPfS_S_,"a",@progbits
	.sectionflags	@""
	.align	4
.nv.constant0._Z6kernelPfS_S_:
	.zero		920


//--------------------- SYMBOLS --------------------------

	.type		.nv.reservedSmem.offset0,@object
	.size		.nv.reservedSmem.offset0,0x4
	.type		.nv.reservedSmem.cap,@object
	.size		.nv.reservedSmem.cap,0x4
